//
// Generated by NVIDIA NVVM Compiler
//
// Compiler Build ID: CL-36424714
// Cuda compilation tools, release 13.0, V13.0.88
// Based on NVVM 20.0.0
//

.version 9.0
.target sm_100
.address_size 64

	// .globl	_Z9shiftFreqjfP6float2S0_

.visible .entry _Z9shiftFreqjfP6float2S0_(
	.param .u32 _Z9shiftFreqjfP6float2S0__param_0,
	.param .f32 _Z9shiftFreqjfP6float2S0__param_1,
	.param .u64 .ptr .align 1 _Z9shiftFreqjfP6float2S0__param_2,
	.param .u64 .ptr .align 1 _Z9shiftFreqjfP6float2S0__param_3
)
{
	.reg .pred 	%p<9>;
	.reg .b32 	%r<14>;
	.reg .b32 	%f<48>;
	.reg .b64 	%rd<8>;
	.reg .b64 	%fd<5>;

	ld.param.u32 	%r5, [_Z9shiftFreqjfP6float2S0__param_0];
	ld.param.f32 	%f1, [_Z9shiftFreqjfP6float2S0__param_1];
	ld.param.u64 	%rd3, [_Z9shiftFreqjfP6float2S0__param_2];
	ld.param.u64 	%rd4, [_Z9shiftFreqjfP6float2S0__param_3];
	mov.u32 	%r13, %tid.x;
	setp.ge.u32 	%p1, %r13, %r5;
	@%p1 bra 	$L__BB0_3;
	cvt.f64.f32 	%fd2, %f1;
	add.f64 	%fd1, %fd2, %fd2;
	mov.u32 	%r2, %ntid.x;
	cvta.to.global.u64 	%rd1, %rd3;
	cvta.to.global.u64 	%rd2, %rd4;
$L__BB0_2:
	cvt.rn.f64.u32 	%fd3, %r13;
	mul.f64 	%fd4, %fd1, %fd3;
	cvt.rn.f32.f64 	%f2, %fd4;
	abs.f32 	%f3, %f2;
	setp.gt.f32 	%p2, %f3, 0f4B800000;
	mov.f32 	%f4, 0f00000000;
	mul.rn.f32 	%f5, %f2, %f4;
	selp.f32 	%f6, %f5, %f2, %p2;
	add.f32 	%f7, %f6, %f6;
	cvt.rni.f32.f32 	%f8, %f7;
	cvt.rzi.s32.f32 	%r6, %f8;
	fma.rn.f32 	%f9, %f8, 0fBF000000, %f6;
	add.s32 	%r7, %r6, 1;
	mul.rn.f32 	%f10, %f9, %f9;
	fma.rn.f32 	%f11, %f10, 0fBF17ACC9, 0f40233590;
	fma.rn.f32 	%f12, %f10, 0f3E684E12, 0fBFAAD2E0;
	fma.rn.f32 	%f13, %f11, %f10, 0fC0A55DF6;
	fma.rn.f32 	%f14, %f12, %f10, 0f4081E0CF;
	fma.rn.f32 	%f15, %f10, %f9, 0f00000000;
	fma.rn.f32 	%f16, %f14, %f10, 0fC09DE9E6;
	fma.rn.f32 	%f17, %f13, %f15, 0f00000000;
	fma.rn.f32 	%f18, %f16, %f10, 0f3F800000;
	fma.rn.f32 	%f19, %f9, 0f40490FDB, %f17;
	and.b32  	%r8, %r6, 1;
	setp.eq.b32 	%p3, %r8, 1;
	selp.f32 	%f20, %f19, %f18, %p3;
	and.b32  	%r9, %r7, 2;
	setp.eq.s32 	%p4, %r9, 0;
	sub.f32 	%f21, %f4, %f20;
	selp.f32 	%f22, %f20, %f21, %p4;
	add.f32 	%f23, %f2, %f2;
	cvt.rni.f32.f32 	%f24, %f23;
	cvt.rzi.s32.f32 	%r10, %f24;
	fma.rn.f32 	%f25, %f24, 0fBF000000, %f2;
	mul.rn.f32 	%f26, %f25, %f25;
	fma.rn.f32 	%f27, %f26, 0fBF17ACC9, 0f40233590;
	fma.rn.f32 	%f28, %f26, 0f3E684E12, 0fBFAAD2E0;
	fma.rn.f32 	%f29, %f27, %f26, 0fC0A55DF6;
	fma.rn.f32 	%f30, %f28, %f26, 0f4081E0CF;
	fma.rn.f32 	%f31, %f26, %f25, 0f00000000;
	fma.rn.f32 	%f32, %f30, %f26, 0fC09DE9E6;
	fma.rn.f32 	%f33, %f29, %f31, 0f00000000;
	fma.rn.f32 	%f34, %f32, %f26, 0f3F800000;
	fma.rn.f32 	%f35, %f25, 0f40490FDB, %f33;
	and.b32  	%r11, %r10, 1;
	setp.eq.b32 	%p5, %r11, 1;
	selp.f32 	%f36, %f34, %f35, %p5;
	and.b32  	%r12, %r10, 2;
	setp.eq.s32 	%p6, %r12, 0;
	sub.f32 	%f37, %f4, %f36;
	selp.f32 	%f38, %f36, %f37, %p6;
	cvt.rzi.f32.f32 	%f39, %f2;
	setp.eq.f32 	%p7, %f39, %f2;
	selp.f32 	%f40, %f5, %f38, %p7;
	mul.wide.u32 	%rd5, %r13, 8;
	add.s64 	%rd6, %rd1, %rd5;
	ld.global.v2.f32 	{%f41, %f42}, [%rd6];
	mul.f32 	%f43, %f22, %f41;
	mul.f32 	%f44, %f40, %f42;
	sub.f32 	%f45, %f43, %f44;
	mul.f32 	%f46, %f22, %f42;
	fma.rn.f32 	%f47, %f40, %f41, %f46;
	add.s64 	%rd7, %rd2, %rd5;
	st.global.v2.f32 	[%rd7], {%f45, %f47};
	add.s32 	%r13, %r13, %r2;
	setp.lt.u32 	%p8, %r13, %r5;
	@%p8 bra 	$L__BB0_2;
$L__BB0_3:
	ret;

}
	// .globl	_Z18calcCorrelationValjjPfjP6float2S1_
.visible .entry _Z18calcCorrelationValjjPfjP6float2S1_(
	.param .u32 _Z18calcCorrelationValjjPfjP6float2S1__param_0,
	.param .u32 _Z18calcCorrelationValjjPfjP6float2S1__param_1,
	.param .u64 .ptr .align 1 _Z18calcCorrelationValjjPfjP6float2S1__param_2,
	.param .u32 _Z18calcCorrelationValjjPfjP6float2S1__param_3,
	.param .u64 .ptr .align 1 _Z18calcCorrelationValjjPfjP6float2S1__param_4,
	.param .u64 .ptr .align 1 _Z18calcCorrelationValjjPfjP6float2S1__param_5
)
{
	.reg .pred 	%p<8>;
	.reg .b32 	%r<29>;
	.reg .b32 	%f<12>;
	.reg .b64 	%rd<15>;

	ld.param.u32 	%r12, [_Z18calcCorrelationValjjPfjP6float2S1__param_0];
	ld.param.u32 	%r13, [_Z18calcCorrelationValjjPfjP6float2S1__param_1];
	ld.param.u64 	%rd4, [_Z18calcCorrelationValjjPfjP6float2S1__param_2];
	ld.param.u32 	%r14, [_Z18calcCorrelationValjjPfjP6float2S1__param_3];
	ld.param.u64 	%rd5, [_Z18calcCorrelationValjjPfjP6float2S1__param_4];
	ld.param.u64 	%rd6, [_Z18calcCorrelationValjjPfjP6float2S1__param_5];
	cvta.to.global.u64 	%rd1, %rd6;
	mov.u32 	%r1, %tid.x;
	mov.u32 	%r2, %ntid.x;
	mul.lo.s32 	%r26, %r1, %r13;
	setp.ge.u32 	%p1, %r26, %r12;
	@%p1 bra 	$L__BB1_8;
	setp.eq.s32 	%p2, %r14, 0;
	@%p2 bra 	$L__BB1_6;
	cvta.to.global.u64 	%rd2, %rd5;
	cvta.to.global.u64 	%rd3, %rd4;
	mov.b32 	%r27, 0;
$L__BB1_3:
	mov.f32 	%f10, 0f00000000;
	mov.b32 	%r28, 0;
	mov.f32 	%f11, %f10;
$L__BB1_4:
	add.s32 	%r17, %r28, %r26;
	mul.wide.u32 	%rd7, %r17, 8;
	add.s64 	%rd8, %rd2, %rd7;
	ld.global.v2.f32 	{%f6, %f7}, [%rd8];
	mul.wide.u32 	%rd9, %r28, 4;
	add.s64 	%rd10, %rd3, %rd9;
	ld.global.f32 	%f8, [%rd10];
	fma.rn.f32 	%f10, %f6, %f8, %f10;
	fma.rn.f32 	%f11, %f7, %f8, %f11;
	add.s32 	%r28, %r28, 1;
	setp.lt.u32 	%p3, %r28, %r14;
	add.s32 	%r18, %r17, 1;
	setp.le.u32 	%p4, %r18, %r12;
	and.pred  	%p5, %p3, %p4;
	@%p5 bra 	$L__BB1_4;
	mad.lo.s32 	%r19, %r27, %r2, %r1;
	mul.wide.u32 	%rd11, %r19, 8;
	add.s64 	%rd12, %rd1, %rd11;
	st.global.v2.f32 	[%rd12], {%f10, %f11};
	add.s32 	%r27, %r27, 1;
	add.s32 	%r20, %r19, %r2;
	mul.lo.s32 	%r26, %r20, %r13;
	setp.lt.u32 	%p6, %r26, %r12;
	@%p6 bra 	$L__BB1_3;
	bra.uni 	$L__BB1_8;
$L__BB1_6:
	mov.b32 	%r25, 0;
$L__BB1_7:
	mad.lo.s32 	%r22, %r25, %r2, %r1;
	mul.wide.u32 	%rd13, %r22, 8;
	add.s64 	%rd14, %rd1, %rd13;
	mov.f32 	%f9, 0f00000000;
	st.global.v2.f32 	[%rd14], {%f9, %f9};
	add.s32 	%r25, %r25, 1;
	add.s32 	%r23, %r22, %r2;
	mul.lo.s32 	%r24, %r23, %r13;
	setp.lt.u32 	%p7, %r24, %r12;
	@%p7 bra 	$L__BB1_7;
$L__BB1_8:
	ret;

}


// ===== COMPILED SASS (sm_100) =====

	.target	sm_100

	.elftype	@"ET_EXEC"


//--------------------- .note.nv.tkinfo           --------------------------
	.section	.note.nv.tkinfo,"",@"SHT_NOTE"
	.sectionflags	@"SHF_NOTE_NV_TKINFO"
	.tkinfo
        /*0018*/ 	.word	0x00000002
        /*0030*/ 	.string	""
        /*0030*/ 	.string	"ptxas"
        /*0030*/ 	.string	"Cuda compilation tools, release 13.0, V13.0.88"
        /*0030*/ 	.string	"Build cuda_13.0.r13.0/compiler.36424714_0"
        /*0030*/ 	.string	"-arch sm_100 -m 64 "



//--------------------- .note.nv.cuinfo           --------------------------
	.section	.note.nv.cuinfo,"",@"SHT_NOTE"
	.sectionflags	@"SHF_NOTE_NV_CUINFO"
        /*0018*/ 	.short	0x0002
        /*001a*/ 	.short	0x0064
        /*001c*/ 	.short	0x0082
	.zero		2


//--------------------- .nv.info                  --------------------------
	.section	.nv.info,"",@"SHT_CUDA_INFO"
	.align	4


	//----- nvinfo : EIATTR_REGCOUNT
	.align		4
        /*0000*/ 	.byte	0x04, 0x2f
        /*0002*/ 	.short	(.L_1 - .L_0)
	.align		4
.L_0:
        /*0004*/ 	.word	index@(_Z9shiftFreqjfP6float2S0_)
        /*0008*/ 	.word	0x0000001a


	//----- nvinfo : EIATTR_FRAME_SIZE
	.align		4
.L_1:
        /*000c*/ 	.byte	0x04, 0x11
        /*000e*/ 	.short	(.L_3 - .L_2)
	.align		4
.L_2:
        /*0010*/ 	.word	index@(_Z9shiftFreqjfP6float2S0_)
        /*0014*/ 	.word	0x00000000


	//----- nvinfo : EIATTR_REGCOUNT
	.align		4
.L_3:
        /*0018*/ 	.byte	0x04, 0x2f
        /*001a*/ 	.short	(.L_5 - .L_4)
	.align		4
.L_4:
        /*001c*/ 	.word	index@(_Z18calcCorrelationValjjPfjP6float2S1_)
        /*0020*/ 	.word	0x00000014


	//----- nvinfo : EIATTR_FRAME_SIZE
	.align		4
.L_5:
        /*0024*/ 	.byte	0x04, 0x11
        /*0026*/ 	.short	(.L_7 - .L_6)
	.align		4
.L_6:
        /*0028*/ 	.word	index@(_Z18calcCorrelationValjjPfjP6float2S1_)
        /*002c*/ 	.word	0x00000000


	//----- nvinfo : EIATTR_MIN_STACK_SIZE
	.align		4
.L_7:
        /*0030*/ 	.byte	0x04, 0x12
        /*0032*/ 	.short	(.L_9 - .L_8)
	.align		4
.L_8:
        /*0034*/ 	.word	index@(_Z18calcCorrelationValjjPfjP6float2S1_)
        /*0038*/ 	.word	0x00000000


	//----- nvinfo : EIATTR_MIN_STACK_SIZE
	.align		4
.L_9:
        /*003c*/ 	.byte	0x04, 0x12
        /*003e*/ 	.short	(.L_11 - .L_10)
	.align		4
.L_10:
        /*0040*/ 	.word	index@(_Z9shiftFreqjfP6float2S0_)
        /*0044*/ 	.word	0x00000000
.L_11:


//--------------------- .nv.compat                --------------------------
	.section	.nv.compat,"",@"SHT_CUDA_COMPAT_INFO"
	.align	4
        /*0000*/ 	.byte	0x02, 0x09, 0x00, 0x00, 0x02, 0x02, 0x01, 0x00, 0x02, 0x05, 0x05, 0x00, 0x03, 0x07, 0x01, 0x01
        /*0010*/ 	.byte	0x02, 0x03, 0x00, 0x00, 0x02, 0x06, 0x01, 0x00, 0x04, 0x0b, 0x08, 0x00, 0x01, 0x00, 0x00, 0x00
        /*0020*/ 	.byte	0x00, 0x00, 0x00, 0x00


//--------------------- .nv.info._Z18calcCorrelationValjjPfjP6float2S1_ --------------------------
	.section	.nv.info._Z18calcCorrelationValjjPfjP6float2S1_,"",@"SHT_CUDA_INFO"
	.sectionflags	@""
	.align	4


	//----- nvinfo : EIATTR_CUDA_API_VERSION
	.align		4
        /*0000*/ 	.byte	0x04, 0x37
        /*0002*/ 	.short	(.L_13 - .L_12)
.L_12:
        /*0004*/ 	.word	0x00000082


	//----- nvinfo : EIATTR_KPARAM_INFO
	.align		4
.L_13:
        /*0008*/ 	.byte	0x04, 0x17
        /*000a*/ 	.short	(.L_15 - .L_14)
.L_14:
        /*000c*/ 	.word	0x00000000
        /*0010*/ 	.short	0x0005
        /*0012*/ 	.short	0x0020
        /*0014*/ 	.byte	0x00, 0xf5, 0x21, 0x00


	//----- nvinfo : EIATTR_KPARAM_INFO
	.align		4
.L_15:
        /*0018*/ 	.byte	0x04, 0x17
        /*001a*/ 	.short	(.L_17 - .L_16)
.L_16:
        /*001c*/ 	.word	0x00000000
        /*0020*/ 	.short	0x0004
        /*0022*/ 	.short	0x0018
        /*0024*/ 	.byte	0x00, 0xf5, 0x21, 0x00


	//----- nvinfo : EIATTR_KPARAM_INFO
	.align		4
.L_17:
        /*0028*/ 	.byte	0x04, 0x17
        /*002a*/ 	.short	(.L_19 - .L_18)
.L_18:
        /*002c*/ 	.word	0x00000000
        /*0030*/ 	.short	0x0003
        /*0032*/ 	.short	0x0010
        /*0034*/ 	.byte	0x00, 0xf0, 0x11, 0x00


	//----- nvinfo : EIATTR_KPARAM_INFO
	.align		4
.L_19:
        /*0038*/ 	.byte	0x04, 0x17
        /*003a*/ 	.short	(.L_21 - .L_20)
.L_20:
        /*003c*/ 	.word	0x00000000
        /*0040*/ 	.short	0x0002
        /*0042*/ 	.short	0x0008
        /*0044*/ 	.byte	0x00, 0xf5, 0x21, 0x00


	//----- nvinfo : EIATTR_KPARAM_INFO
	.align		4
.L_21:
        /*0048*/ 	.byte	0x04, 0x17
        /*004a*/ 	.short	(.L_23 - .L_22)
.L_22:
        /*004c*/ 	.word	0x00000000
        /*0050*/ 	.short	0x0001
        /*0052*/ 	.short	0x0004
        /*0054*/ 	.byte	0x00, 0xf0, 0x11, 0x00


	//----- nvinfo : EIATTR_KPARAM_INFO
	.align		4
.L_23:
        /*0058*/ 	.byte	0x04, 0x17
        /*005a*/ 	.short	(.L_25 - .L_24)
.L_24:
        /*005c*/ 	.word	0x00000000
        /*0060*/ 	.short	0x0000
        /*0062*/ 	.short	0x0000
        /*0064*/ 	.byte	0x00, 0xf0, 0x11, 0x00


	//----- nvinfo : EIATTR_SPARSE_MMA_MASK
	.align		4
.L_25:
        /*0068*/ 	.byte	0x03, 0x50
        /*006a*/ 	.short	0x0000


	//----- nvinfo : EIATTR_MAXREG_COUNT
	.align		4
        /*006c*/ 	.byte	0x03, 0x1b
        /*006e*/ 	.short	0x00ff


	//----- nvinfo : EIATTR_MERCURY_ISA_VERSION
	.align		4
        /*0070*/ 	.byte	0x03, 0x5f
        /*0072*/ 	.short	0x0101


	//----- nvinfo : EIATTR_VRC_CTA_INIT_COUNT
	.align		4
        /*0074*/ 	.byte	0x02, 0x4a
	.zero		1
	.zero		1


	//----- nvinfo : EIATTR_EXIT_INSTR_OFFSETS
	.align		4
        /*0078*/ 	.byte	0x04, 0x1c
        /*007a*/ 	.short	(.L_27 - .L_26)


	//   ....[0]....
.L_26:
        /*007c*/ 	.word	0x00000060


	//   ....[1]....
        /*0080*/ 	.word	0x000002b0


	//   ....[2]....
        /*0084*/ 	.word	0x00000360


	//----- nvinfo : EIATTR_CRS_STACK_SIZE
	.align		4
.L_27:
        /*0088*/ 	.byte	0x04, 0x1e
        /*008a*/ 	.short	(.L_29 - .L_28)
.L_28:
        /*008c*/ 	.word	0x00000000


	//----- nvinfo : EIATTR_CBANK_PARAM_SIZE
	.align		4
.L_29:
        /*0090*/ 	.byte	0x03, 0x19
        /*0092*/ 	.short	0x0028


	//----- nvinfo : EIATTR_PARAM_CBANK
	.align		4
        /*0094*/ 	.byte	0x04, 0x0a
        /*0096*/ 	.short	(.L_31 - .L_30)
	.align		4
.L_30:
        /*0098*/ 	.word	index@(.nv.constant0._Z18calcCorrelationValjjPfjP6float2S1_)
        /*009c*/ 	.short	0x0380
        /*009e*/ 	.short	0x0028


	//----- nvinfo : EIATTR_SW_WAR
	.align		4
.L_31:
        /*00a0*/ 	.byte	0x04, 0x36
        /*00a2*/ 	.short	(.L_33 - .L_32)
.L_32:
        /*00a4*/ 	.word	0x00000008
.L_33:


//--------------------- .nv.info._Z9shiftFreqjfP6float2S0_ --------------------------
	.section	.nv.info._Z9shiftFreqjfP6float2S0_,"",@"SHT_CUDA_INFO"
	.sectionflags	@""
	.align	4


	//----- nvinfo : EIATTR_CUDA_API_VERSION
	.align		4
        /*0000*/ 	.byte	0x04, 0x37
        /*0002*/ 	.short	(.L_35 - .L_34)
.L_34:
        /*0004*/ 	.word	0x00000082


	//----- nvinfo : EIATTR_KPARAM_INFO
	.align		4
.L_35:
        /*0008*/ 	.byte	0x04, 0x17
        /*000a*/ 	.short	(.L_37 - .L_36)
.L_36:
        /*000c*/ 	.word	0x00000000
        /*0010*/ 	.short	0x0003
        /*0012*/ 	.short	0x0010
        /*0014*/ 	.byte	0x00, 0xf5, 0x21, 0x00


	//----- nvinfo : EIATTR_KPARAM_INFO
	.align		4
.L_37:
        /*0018*/ 	.byte	0x04, 0x17
        /*001a*/ 	.short	(.L_39 - .L_38)
.L_38:
        /*001c*/ 	.word	0x00000000
        /*0020*/ 	.short	0x0002
        /*0022*/ 	.short	0x0008
        /*0024*/ 	.byte	0x00, 0xf5, 0x21, 0x00


	//----- nvinfo : EIATTR_KPARAM_INFO
	.align		4
.L_39:
        /*0028*/ 	.byte	0x04, 0x17
        /*002a*/ 	.short	(.L_41 - .L_40)
.L_40:
        /*002c*/ 	.word	0x00000000
        /*0030*/ 	.short	0x0001
        /*0032*/ 	.short	0x0004
        /*0034*/ 	.byte	0x00, 0xf0, 0x11, 0x00


	//----- nvinfo : EIATTR_KPARAM_INFO
	.align		4
.L_41:
        /*0038*/ 	.byte	0x04, 0x17
        /*003a*/ 	.short	(.L_43 - .L_42)
.L_42:
        /*003c*/ 	.word	0x00000000
        /*0040*/ 	.short	0x0000
        /*0042*/ 	.short	0x0000
        /*0044*/ 	.byte	0x00, 0xf0, 0x11, 0x00


	//----- nvinfo : EIATTR_SPARSE_MMA_MASK
	.align		4
.L_43:
        /*0048*/ 	.byte	0x03, 0x50
        /*004a*/ 	.short	0x0000


	//----- nvinfo : EIATTR_MAXREG_COUNT
	.align		4
        /*004c*/ 	.byte	0x03, 0x1b
        /*004e*/ 	.short	0x00ff


	//----- nvinfo : EIATTR_MERCURY_ISA_VERSION
	.align		4
        /*0050*/ 	.byte	0x03, 0x5f
        /*0052*/ 	.short	0x0101


	//----- nvinfo : EIATTR_VRC_CTA_INIT_COUNT
	.align		4
        /*0054*/ 	.byte	0x02, 0x4a
	.zero		1
	.zero		1


	//----- nvinfo : EIATTR_EXIT_INSTR_OFFSETS
	.align		4
        /*0058*/ 	.byte	0x04, 0x1c
        /*005a*/ 	.short	(.L_45 - .L_44)


	//   ....[0]....
.L_44:
        /*005c*/ 	.word	0x00000040


	//   ....[1]....
        /*0060*/ 	.word	0x00000470


	//----- nvinfo : EIATTR_CRS_STACK_SIZE
	.align		4
.L_45:
        /*0064*/ 	.byte	0x04, 0x1e
        /*0066*/ 	.short	(.L_47 - .L_46)
.L_46:
        /*0068*/ 	.word	0x00000000


	//----- nvinfo : EIATTR_CBANK_PARAM_SIZE
	.align		4
.L_47:
        /*006c*/ 	.byte	0x03, 0x19
        /*006e*/ 	.short	0x0018


	//----- nvinfo : EIATTR_PARAM_CBANK
	.align		4
        /*0070*/ 	.byte	0x04, 0x0a
        /*0072*/ 	.short	(.L_49 - .L_48)
	.align		4
.L_48:
        /*0074*/ 	.word	index@(.nv.constant0._Z9shiftFreqjfP6float2S0_)
        /*0078*/ 	.short	0x0380
        /*007a*/ 	.short	0x0018


	//----- nvinfo : EIATTR_SW_WAR
	.align		4
.L_49:
        /*007c*/ 	.byte	0x04, 0x36
        /*007e*/ 	.short	(.L_51 - .L_50)
.L_50:
        /*0080*/ 	.word	0x00000008
.L_51:


//--------------------- .nv.callgraph             --------------------------
	.section	.nv.callgraph,"",@"SHT_CUDA_CALLGRAPH"
	.align	4
	.sectionentsize	8
	.align		4
        /*0000*/ 	.word	0x00000000
	.align		4
        /*0004*/ 	.word	0xffffffff
	.align		4
        /*0008*/ 	.word	0x00000000
	.align		4
        /*000c*/ 	.word	0xfffffffe
	.align		4
        /*0010*/ 	.word	0x00000000
	.align		4
        /*0014*/ 	.word	0xfffffffd
	.align		4
        /*0018*/ 	.word	0x00000000
	.align		4
        /*001c*/ 	.word	0xfffffffc


//--------------------- .text._Z18calcCorrelationValjjPfjP6float2S1_ --------------------------
	.section	.text._Z18calcCorrelationValjjPfjP6float2S1_,"ax",@progbits
	.align	128
        .global         _Z18calcCorrelationValjjPfjP6float2S1_
        .type           _Z18calcCorrelationValjjPfjP6float2S1_,@function
        .size           _Z18calcCorrelationValjjPfjP6float2S1_,(.L_x_8 - _Z18calcCorrelationValjjPfjP6float2S1_)
        .other          _Z18calcCorrelationValjjPfjP6float2S1_,@"STO_CUDA_ENTRY STV_DEFAULT"
_Z18calcCorrelationValjjPfjP6float2S1_:
.text._Z18calcCorrelationValjjPfjP6float2S1_:
[----:B------:R-:W-:Y:S01]  /*0000*/  LDC R1, c[0x0][0x37c] ;  /* 0x0000df00ff017b82 */ /* 0x000fe20000000800 */
[----:B------:R-:W0:Y:S01]  /*0010*/  S2R R0, SR_TID.X ;  /* 0x0000000000007919 */ /* 0x000e220000002100 */
[----:B------:R-:W0:Y:S01]  /*0020*/  LDCU.64 UR8, c[0x0][0x380] ;  /* 0x00007000ff0877ac */ /* 0x000e220008000a00 */
[----:B------:R-:W1:Y:S01]  /*0030*/  LDCU UR4, c[0x0][0x360] ;  /* 0x00006c00ff0477ac */ /* 0x000e620008000800 */
[----:B0-----:R-:W-:-:S05]  /*0040*/  IMAD R2, R0, UR9, RZ ;  /* 0x0000000900027c24 */ /* 0x001fca000f8e02ff */
[----:B------:R-:W-:-:S13]  /*0050*/  ISETP.GE.U32.AND P0, PT, R2, UR8, PT ;  /* 0x0000000802007c0c */ /* 0x000fda000bf06070 */
[----:B-1----:R-:W-:Y:S05]  /*0060*/  @P0 EXIT ;  /* 0x000000000000094d */ /* 0x002fea0003800000 */
[----:B------:R-:W0:Y:S01]  /*0070*/  LDCU UR5, c[0x0][0x390] ;  /* 0x00007200ff0577ac */ /* 0x000e220008000800 */
[----:B------:R-:W1:Y:S01]  /*0080*/  LDCU.64 UR6, c[0x0][0x358] ;  /* 0x00006b00ff0677ac */ /* 0x000e620008000a00 */
[----:B0-----:R-:W-:-:S09]  /*0090*/  UISETP.NE.AND UP0, UPT, UR5, URZ, UPT ;  /* 0x000000ff0500728c */ /* 0x001fd2000bf05270 */
[----:B-1----:R-:W-:Y:S05]  /*00a0*/  BRA.U !UP0, `(.L_x_0) ;  /* 0x0000000108847547 */ /* 0x002fea000b800000 */
[----:B------:R-:W-:Y:S01]  /*00b0*/  HFMA2 R13, -RZ, RZ, 0, 0 ;  /* 0x00000000ff0d7431 */ /* 0x000fe200000001ff */
[----:B------:R-:W-:Y:S01]  /*00c0*/  MOV R12, R2 ;  /* 0x00000002000c7202 */ /* 0x000fe20000000f00 */
[----:B------:R-:W0:Y:S06]  /*00d0*/  LDCU UR5, c[0x0][0x390] ;  /* 0x00007200ff0577ac */ /* 0x000e2c0008000800 */
.L_x_3:
[----:B------:R-:W1:Y:S01]  /*00e0*/  LDC R14, c[0x0][0x380] ;  /* 0x0000e000ff0e7b82 */ /* 0x000e620000000800 */
[----:B------:R-:W-:Y:S01]  /*00f0*/  BSSY.RECONVERGENT B0, `(.L_x_1) ;  /* 0x0000011000007945 */ /* 0x000fe20003800200 */
[----:B------:R-:W-:Y:S01]  /*0100*/  IMAD.MOV.U32 R15, RZ, RZ, RZ ;  /* 0x000000ffff0f7224 */ /* 0x000fe200078e00ff */
[----:B------:R-:W-:-:S05]  /*0110*/  CS2R R2, SRZ ;  /* 0x0000000000027805 */ /* 0x000fca000001ff00 */
[----:B------:R-:W2:Y:S08]  /*0120*/  LDC.64 R8, c[0x0][0x398] ;  /* 0x0000e600ff087b82 */ /* 0x000eb00000000a00 */
[----:B------:R-:W3:Y:S02]  /*0130*/  LDC.64 R10, c[0x0][0x388] ;  /* 0x0000e200ff0a7b82 */ /* 0x000ee40000000a00 */
.L_x_2:
[C---:B------:R-:W-:Y:S01]  /*0140*/  IADD3 R17, PT, PT, R15.reuse, R12, RZ ;  /* 0x0000000c0f117210 */ /* 0x040fe20007ffe0ff */
[----:B---3--:R-:W-:-:S04]  /*0150*/  IMAD.WIDE.U32 R6, R15, 0x4, R10 ;  /* 0x000000040f067825 */ /* 0x008fc800078e000a */
[----:B--2---:R-:W-:Y:S02]  /*0160*/  IMAD.WIDE.U32 R4, R17, 0x8, R8 ;  /* 0x0000000811047825 */ /* 0x004fe400078e0008 */
[----:B------:R-:W2:Y:S04]  /*0170*/  LDG.E R6, desc[UR6][R6.64] ;  /* 0x0000000606067981 */ /* 0x000ea8000c1e1900 */
[----:B------:R-:W2:Y:S01]  /*0180*/  LDG.E.64 R4, desc[UR6][R4.64] ;  /* 0x0000000604047981 */ /* 0x000ea2000c1e1b00 */
[----:B------:R-:W-:Y:S01]  /*0190*/  VIADD R15, R15, 0x1 ;  /* 0x000000010f0f7836 */ /* 0x000fe20000000000 */
[----:B------:R-:W-:-:S04]  /*01a0*/  IADD3 R17, PT, PT, R17, 0x1, RZ ;  /* 0x0000000111117810 */ /* 0x000fc80007ffe0ff */
[----:B-1----:R-:W-:Y:S02]  /*01b0*/  ISETP.LE.U32.AND P1, PT, R17, R14, PT ;  /* 0x0000000e1100720c */ /* 0x002fe40003f23070 */
[----:B0-----:R-:W-:Y:S01]  /*01c0*/  ISETP.GE.U32.AND P0, PT, R15, UR5, PT ;  /* 0x000000050f007c0c */ /* 0x001fe2000bf06070 */
[-C--:B--2---:R-:W-:Y:S01]  /*01d0*/  FFMA R2, R4, R6.reuse, R2 ;  /* 0x0000000604027223 */ /* 0x084fe20000000002 */
[----:B------:R-:W-:-:S11]  /*01e0*/  FFMA R3, R5, R6, R3 ;  /* 0x0000000605037223 */ /* 0x000fd60000000003 */
[----:B------:R-:W-:Y:S05]  /*01f0*/  @!P0 BRA P1, `(.L_x_2) ;  /* 0xfffffffc00d08947 */ /* 0x000fea000083ffff */
[----:B------:R-:W-:Y:S05]  /*0200*/  BSYNC.RECONVERGENT B0 ;  /* 0x0000000000007941 */ /* 0x000fea0003800200 */
.L_x_1:
[----:B------:R-:W0:Y:S01]  /*0210*/  LDC.64 R4, c[0x0][0x3a0] ;  /* 0x0000e800ff047b82 */ /* 0x000e220000000a00 */
[----:B------:R-:W1:Y:S01]  /*0220*/  LDCU UR8, c[0x0][0x384] ;  /* 0x00007080ff0877ac */ /* 0x000e620008000800 */
[C---:B------:R-:W-:Y:S01]  /*0230*/  IMAD R7, R13.reuse, UR4, R0 ;  /* 0x000000040d077c24 */ /* 0x040fe2000f8e0200 */
[----:B------:R-:W-:-:S03]  /*0240*/  IADD3 R13, PT, PT, R13, 0x1, RZ ;  /* 0x000000010d0d7810 */ /* 0x000fc60007ffe0ff */
[C---:B0-----:R-:W-:Y:S01]  /*0250*/  IMAD.WIDE.U32 R4, R7.reuse, 0x8, R4 ;  /* 0x0000000807047825 */ /* 0x041fe200078e0004 */
[----:B------:R-:W-:-:S04]  /*0260*/  IADD3 R7, PT, PT, R7, UR4, RZ ;  /* 0x0000000407077c10 */ /* 0x000fc8000fffe0ff */
[----:B------:R2:W-:Y:S01]  /*0270*/  STG.E.64 desc[UR6][R4.64], R2 ;  /* 0x0000000204007986 */ /* 0x0005e2000c101b06 */
[----:B-1----:R-:W-:-:S05]  /*0280*/  IMAD R12, R7, UR8, RZ ;  /* 0x00000008070c7c24 */ /* 0x002fca000f8e02ff */
[----:B------:R-:W-:-:S13]  /*0290*/  ISETP.GE.U32.AND P0, PT, R12, R14, PT ;  /* 0x0000000e0c00720c */ /* 0x000fda0003f06070 */
[----:B--2---:R-:W-:Y:S05]  /*02a0*/  @!P0 BRA `(.L_x_3) ;  /* 0xfffffffc008c8947 */ /* 0x004fea000383ffff */
[----:B------:R-:W-:Y:S05]  /*02b0*/  EXIT ;  /* 0x000000000000794d */ /* 0x000fea0003800000 */
.L_x_0:
[----:B------:R-:W0:Y:S01]  /*02c0*/  LDC.64 R4, c[0x0][0x3a0] ;  /* 0x0000e800ff047b82 */ /* 0x000e220000000a00 */
[----:B------:R-:W-:-:S07]  /*02d0*/  IMAD.MOV.U32 R7, RZ, RZ, RZ ;  /* 0x000000ffff077224 */ /* 0x000fce00078e00ff */
.L_x_4:
[C---:B------:R-:W-:Y:S01]  /*02e0*/  IMAD R9, R7.reuse, UR4, R0 ;  /* 0x0000000407097c24 */ /* 0x040fe2000f8e0200 */
[----:B------:R-:W-:-:S03]  /*02f0*/  IADD3 R7, PT, PT, R7, 0x1, RZ ;  /* 0x0000000107077810 */ /* 0x000fc60007ffe0ff */
[C---:B0-----:R-:W-:Y:S01]  /*0300*/  IMAD.WIDE.U32 R2, R9.reuse, 0x8, R4 ;  /* 0x0000000809027825 */ /* 0x041fe200078e0004 */
[----:B------:R-:W-:-:S04]  /*0310*/  IADD3 R9, PT, PT, R9, UR4, RZ ;  /* 0x0000000409097c10 */ /* 0x000fc8000fffe0ff */
[----:B------:R1:W-:Y:S01]  /*0320*/  STG.E.64 desc[UR6][R2.64], RZ ;  /* 0x000000ff02007986 */ /* 0x0003e2000c101b06 */
[----:B------:R-:W-:-:S05]  /*0330*/  IMAD R9, R9, UR9, RZ ;  /* 0x0000000909097c24 */ /* 0x000fca000f8e02ff */
[----:B------:R-:W-:-:S13]  /*0340*/  ISETP.GE.U32.AND P0, PT, R9, UR8, PT ;  /* 0x0000000809007c0c */ /* 0x000fda000bf06070 */
[----:B-1----:R-:W-:Y:S05]  /*0350*/  @!P0 BRA `(.L_x_4) ;  /* 0xfffffffc00e08947 */ /* 0x002fea000383ffff */
[----:B------:R-:W-:Y:S05]  /*0360*/  EXIT ;  /* 0x000000000000794d */ /* 0x000fea0003800000 */
.L_x_5:
[----:B------:R-:W-:-:S00]  /*0370*/  BRA `(.L_x_5) ;  /* 0xfffffffc00fc7947 */ /* 0x000fc0000383ffff */
[----:B------:R-:W-:-:S00]  /*0380*/  NOP ;  /* 0x0000000000007918 */ /* 0x000fc00000000000 */
[----:B------:R-:W-:-:S00]  /*0390*/  NOP ;  /* 0x0000000000007918 */ /* 0x000fc00000000000 */
[----:B------:R-:W-:-:S00]  /*03a0*/  NOP ;  /* 0x0000000000007918 */ /* 0x000fc00000000000 */
[----:B------:R-:W-:-:S00]  /*03b0*/  NOP ;  /* 0x0000000000007918 */ /* 0x000fc00000000000 */
[----:B------:R-:W-:-:S00]  /*03c0*/  NOP ;  /* 0x0000000000007918 */ /* 0x000fc00000000000 */
[----:B------:R-:W-:-:S00]  /*03d0*/  NOP ;  /* 0x0000000000007918 */ /* 0x000fc00000000000 */
[----:B------:R-:W-:-:S00]  /*03e0*/  NOP ;  /* 0x0000000000007918 */ /* 0x000fc00000000000 */
[----:B------:R-:W-:-:S00]  /*03f0*/  NOP ;  /* 0x0000000000007918 */ /* 0x000fc00000000000 */
.L_x_8:


//--------------------- .text._Z9shiftFreqjfP6float2S0_ --------------------------
	.section	.text._Z9shiftFreqjfP6float2S0_,"ax",@progbits
	.align	128
        .global         _Z9shiftFreqjfP6float2S0_
        .type           _Z9shiftFreqjfP6float2S0_,@function
        .size           _Z9shiftFreqjfP6float2S0_,(.L_x_9 - _Z9shiftFreqjfP6float2S0_)
        .other          _Z9shiftFreqjfP6float2S0_,@"STO_CUDA_ENTRY STV_DEFAULT"
_Z9shiftFreqjfP6float2S0_:
.text._Z9shiftFreqjfP6float2S0_:
[----:B------:R-:W-:Y:S01]  /*0000*/  LDC R1, c[0x0][0x37c] ;  /* 0x0000df00ff017b82 */ /* 0x000fe20000000800 */
[----:B------:R-:W0:Y:S01]  /*0010*/  S2R R13, SR_TID.X ;  /* 0x00000000000d7919 */ /* 0x000e220000002100 */
[----:B------:R-:W0:Y:S02]  /*0020*/  LDCU UR5, c[0x0][0x380] ;  /* 0x00007000ff0577ac */ /* 0x000e240008000800 */
[----:B0-----:R-:W-:-:S13]  /*0030*/  ISETP.GE.U32.AND P0, PT, R13, UR5, PT ;  /* 0x000000050d007c0c */ /* 0x001fda000bf06070 */
[----:B------:R-:W-:Y:S05]  /*0040*/  @P0 EXIT ;  /* 0x000000000000094d */ /* 0x000fea0003800000 */
[----:B------:R-:W0:Y:S01]  /*0050*/  LDCU UR4, c[0x0][0x384] ;  /* 0x00007080ff0477ac */ /* 0x000e220008000800 */
[----:B------:R-:W1:Y:S01]  /*0060*/  LDC.64 R4, c[0x0][0x388] ;  /* 0x0000e200ff047b82 */ /* 0x000e620000000a00 */
[----:B------:R-:W2:Y:S07]  /*0070*/  LDCU.64 UR6, c[0x0][0x358] ;  /* 0x00006b00ff0677ac */ /* 0x000eae0008000a00 */
[----:B------:R-:W3:Y:S01]  /*0080*/  LDC.64 R6, c[0x0][0x390] ;  /* 0x0000e400ff067b82 */ /* 0x000ee20000000a00 */
[----:B0-----:R-:W0:Y:S01]  /*0090*/  F2F.F64.F32 R8, UR4 ;  /* 0x0000000400087d10 */ /* 0x001e220008201800 */
[----:B------:R-:W4:Y:S01]  /*00a0*/  LDCU UR4, c[0x0][0x360] ;  /* 0x00006c00ff0477ac */ /* 0x000f220008000800 */
[----:B0-2---:R-:W-:-:S11]  /*00b0*/  DADD R8, R8, R8 ;  /* 0x0000000008087229 */ /* 0x005fd60000000008 */
.L_x_6:
[----:B-1----:R-:W-:-:S06]  /*00c0*/  IMAD.WIDE.U32 R10, R13, 0x8, R4 ;  /* 0x000000080d0a7825 */ /* 0x002fcc00078e0004 */
[----:B------:R-:W2:Y:S01]  /*00d0*/  LDG.E.64 R10, desc[UR6][R10.64] ;  /* 0x000000060a0a7981 */ /* 0x000ea2000c1e1b00 */
[----:B0-----:R-:W0:Y:S01]  /*00e0*/  I2F.F64.U32 R2, R13 ;  /* 0x0000000d00027312 */ /* 0x001e220000201800 */
[----:B------:R-:W-:Y:S01]  /*00f0*/  MOV R22, 0x3e684e12 ;  /* 0x3e684e1200167802 */ /* 0x000fe20000000f00 */
[----:B0-----:R-:W-:-:S06]  /*0100*/  DMUL R2, R8, R2 ;  /* 0x0000000208027228 */ /* 0x001fcc0000000000 */
[----:B------:R-:W0:Y:S02]  /*0110*/  F2F.F32.F64 R12, R2 ;  /* 0x00000002000c7310 */ /* 0x000e240000301000 */
[----:B0-----:R-:W-:Y:S01]  /*0120*/  FMUL R15, RZ, R12 ;  /* 0x0000000cff0f7220 */ /* 0x001fe20000400000 */
[C---:B------:R-:W-:Y:S01]  /*0130*/  FSETP.GT.AND P0, PT, |R12|.reuse, 16777216, PT ;  /* 0x4b8000000c00780b */ /* 0x040fe20003f04200 */
[----:B------:R-:W-:-:S03]  /*0140*/  FADD R19, R12, R12 ;  /* 0x0000000c0c137221 */ /* 0x000fc60000000000 */
[----:B------:R-:W-:Y:S01]  /*0150*/  FSEL R16, R15, R12, P0 ;  /* 0x0000000c0f107208 */ /* 0x000fe20000000000 */
[----:B------:R-:W0:Y:S04]  /*0160*/  F2I.NTZ R0, R19 ;  /* 0x0000001300007305 */ /* 0x000e280000203100 */
[----:B------:R-:W-:-:S04]  /*0170*/  FADD R17, R16, R16 ;  /* 0x0000001010117221 */ /* 0x000fc80000000000 */
[----:B------:R-:W1:Y:S01]  /*0180*/  FRND R23, R19 ;  /* 0x0000001300177307 */ /* 0x000e620000201000 */
[----:B0-----:R-:W-:-:S07]  /*0190*/  LOP3.LUT R14, R0, 0x1, RZ, 0xc0, !PT ;  /* 0x00000001000e7812 */ /* 0x001fce00078ec0ff */
[----:B------:R-:W0:Y:S01]  /*01a0*/  F2I.NTZ R18, R17 ;  /* 0x0000001100127305 */ /* 0x000e220000203100 */
[----:B------:R-:W-:Y:S02]  /*01b0*/  LOP3.LUT P3, RZ, R0, 0x2, RZ, 0xc0, !PT ;  /* 0x0000000200ff7812 */ /* 0x000fe4000786c0ff */
[----:B------:R-:W-:Y:S02]  /*01c0*/  ISETP.NE.U32.AND P2, PT, R14, 0x1, PT ;  /* 0x000000010e00780c */ /* 0x000fe40003f45070 */
[----:B------:R-:W-:Y:S01]  /*01d0*/  MOV R14, 0x3f17acc9 ;  /* 0x3f17acc9000e7802 */ /* 0x000fe20000000f00 */
[----:B-1----:R-:W-:Y:S02]  /*01e0*/  FFMA R0, R23, -0.5, R12 ;  /* 0xbf00000017007823 */ /* 0x002fe4000000000c */
[----:B------:R-:W1:Y:S02]  /*01f0*/  FRND R21, R17 ;  /* 0x0000001100157307 */ /* 0x000e640000201000 */
[----:B------:R-:W-:Y:S01]  /*0200*/  FMUL R19, R0, R0 ;  /* 0x0000000000137220 */ /* 0x000fe20000400000 */
[----:B0-----:R-:W-:-:S03]  /*0210*/  LOP3.LUT R3, R18, 0x1, RZ, 0xc0, !PT ;  /* 0x0000000112037812 */ /* 0x001fc600078ec0ff */
[----:B------:R-:W-:Y:S01]  /*0220*/  FFMA R20, R0, R19, RZ ;  /* 0x0000001300147223 */ /* 0x000fe200000000ff */
[----:B------:R-:W-:Y:S02]  /*0230*/  IADD3 R18, PT, PT, R18, 0x1, RZ ;  /* 0x0000000112127810 */ /* 0x000fe40007ffe0ff */
[----:B------:R-:W-:Y:S02]  /*0240*/  ISETP.NE.U32.AND P1, PT, R3, 0x1, PT ;  /* 0x000000010300780c */ /* 0x000fe40003f25070 */
[----:B------:R-:W-:Y:S01]  /*0250*/  LOP3.LUT P0, RZ, R18, 0x2, RZ, 0xc0, !PT ;  /* 0x0000000212ff7812 */ /* 0x000fe2000780c0ff */
[----:B------:R-:W-:Y:S01]  /*0260*/  FFMA R18, R19, R22, -1.334560394287109375 ;  /* 0xbfaad2e013127423 */ /* 0x000fe20000000016 */
[----:B-1----:R-:W-:Y:S01]  /*0270*/  FFMA R2, R21, -0.5, R16 ;  /* 0xbf00000015027823 */ /* 0x002fe20000000010 */
[C---:B------:R-:W-:Y:S01]  /*0280*/  FFMA R16, R19.reuse, -R14, 2.550144195556640625 ;  /* 0x4023359013107423 */ /* 0x040fe2000000080e */
[----:B------:R-:W0:Y:S01]  /*0290*/  FRND.TRUNC R21, R12 ;  /* 0x0000000c00157307 */ /* 0x000e22000020d000 */
[C---:B------:R-:W-:Y:S01]  /*02a0*/  FFMA R18, R19.reuse, R18, 4.0586924552917480469 ;  /* 0x4081e0cf13127423 */ /* 0x040fe20000000012 */
[----:B------:R-:W-:Y:S01]  /*02b0*/  FMUL R17, R2, R2 ;  /* 0x0000000202117220 */ /* 0x000fe20000400000 */
[----:B------:R-:W-:-:S02]  /*02c0*/  FFMA R3, R19, R16, -5.1677198410034179688 ;  /* 0xc0a55df613037423 */ /* 0x000fc40000000010 */
[----:B------:R-:W-:Y:S01]  /*02d0*/  FFMA R18, R19, R18, -4.9348020553588867188 ;  /* 0xc09de9e613127423 */ /* 0x000fe20000000012 */
[C---:B------:R-:W-:Y:S01]  /*02e0*/  FFMA R16, R17.reuse, R22, -1.334560394287109375 ;  /* 0xbfaad2e011107423 */ /* 0x040fe20000000016 */
[----:B------:R-:W-:Y:S01]  /*02f0*/  FFMA R14, R17, -R14, 2.550144195556640625 ;  /* 0x40233590110e7423 */ /* 0x000fe2000000080e */
[----:B------:R-:W-:Y:S01]  /*0300*/  FFMA R23, R3, R20, RZ ;  /* 0x0000001403177223 */ /* 0x000fe200000000ff */
[----:B------:R-:W-:Y:S01]  /*0310*/  FFMA R20, R19, R18, 1 ;  /* 0x3f80000013147423 */ /* 0x000fe20000000012 */
[C---:B------:R-:W-:Y:S01]  /*0320*/  FFMA R16, R17.reuse, R16, 4.0586924552917480469 ;  /* 0x4081e0cf11107423 */ /* 0x040fe20000000010 */
[----:B------:R-:W-:Y:S01]  /*0330*/  FFMA R18, R2, R17, RZ ;  /* 0x0000001102127223 */ /* 0x000fe200000000ff */
[C---:B------:R-:W-:Y:S01]  /*0340*/  FFMA R3, R17.reuse, R14, -5.1677198410034179688 ;  /* 0xc0a55df611037423 */ /* 0x040fe2000000000e */
[----:B------:R-:W-:Y:S01]  /*0350*/  @P2 FFMA R20, R0, 3.1415927410125732422, R23 ;  /* 0x40490fdb00142823 */ /* 0x000fe20000000017 */
[----:B------:R-:W-:Y:S01]  /*0360*/  FFMA R16, R17, R16, -4.9348020553588867188 ;  /* 0xc09de9e611107423 */ /* 0x000fe20000000010 */
[----:B0-----:R-:W-:Y:S01]  /*0370*/  FSETP.NEU.AND P2, PT, R21, R12, PT ;  /* 0x0000000c1500720b */ /* 0x001fe20003f4d000 */
[----:B------:R-:W-:Y:S01]  /*0380*/  FFMA R3, R3, R18, RZ ;  /* 0x0000001203037223 */ /* 0x000fe200000000ff */
[----:B------:R-:W-:Y:S01]  /*0390*/  @P3 FADD R20, RZ, -R20 ;  /* 0x80000014ff143221 */ /* 0x000fe20000000000 */
[----:B------:R-:W-:-:S02]  /*03a0*/  FFMA R16, R17, R16, 1 ;  /* 0x3f80000011107423 */ /* 0x000fc40000000010 */
[----:B------:R-:W-:Y:S01]  /*03b0*/  @!P1 FFMA R16, R2, 3.1415927410125732422, R3 ;  /* 0x40490fdb02109823 */ /* 0x000fe20000000003 */
[----:B---3--:R-:W-:Y:S01]  /*03c0*/  IMAD.WIDE.U32 R2, R13, 0x8, R6 ;  /* 0x000000080d027825 */ /* 0x008fe200078e0006 */
[----:B------:R-:W-:-:S03]  /*03d0*/  FSEL R15, R15, R20, !P2 ;  /* 0x000000140f0f7208 */ /* 0x000fc60005000000 */
[----:B------:R-:W-:Y:S01]  /*03e0*/  @P0 FADD R16, RZ, -R16 ;  /* 0x80000010ff100221 */ /* 0x000fe20000000000 */
[----:B----4-:R-:W-:-:S04]  /*03f0*/  IADD3 R13, PT, PT, R13, UR4, RZ ;  /* 0x000000040d0d7c10 */ /* 0x010fc8000fffe0ff */
[----:B------:R-:W-:Y:S01]  /*0400*/  ISETP.GE.U32.AND P0, PT, R13, UR5, PT ;  /* 0x000000050d007c0c */ /* 0x000fe2000bf06070 */
[-C--:B--2---:R-:W-:Y:S01]  /*0410*/  FMUL R17, R15, R11.reuse ;  /* 0x0000000b0f117220 */ /* 0x084fe20000400000 */
[----:B------:R-:W-:-:S03]  /*0420*/  FMUL R0, R16, R11 ;  /* 0x0000000b10007220 */ /* 0x000fc60000400000 */
[-C--:B------:R-:W-:Y:S01]  /*0430*/  FFMA R14, R16, R10.reuse, -R17 ;  /* 0x0000000a100e7223 */ /* 0x080fe20000000811 */
[----:B------:R-:W-:-:S05]  /*0440*/  FFMA R15, R15, R10, R0 ;  /* 0x0000000a0f0f7223 */ /* 0x000fca0000000000 */
[----:B------:R0:W-:Y:S02]  /*0450*/  STG.E.64 desc[UR6][R2.64], R14 ;  /* 0x0000000e02007986 */ /* 0x0001e4000c101b06 */
[----:B------:R-:W-:Y:S05]  /*0460*/  @!P0 BRA `(.L_x_6) ;  /* 0xfffffffc00148947 */ /* 0x000fea000383ffff */
[----:B------:R-:W-:Y:S05]  /*0470*/  EXIT ;  /* 0x000000000000794d */ /* 0x000fea0003800000 */
.L_x_7:
        /* <DEDUP_REMOVED lines=16> */
.L_x_9:


//--------------------- .nv.shared.reserved.0     --------------------------
	.section	.nv.shared.reserved.0,"aw",@nobits
	.weak		__nv_reservedSMEM_offset_0_alias
	.size		__nv_reservedSMEM_offset_0_alias, 0, 64
	.other		__nv_reservedSMEM_offset_0_alias,@"STO_CUDA_RESERVED_SHARED STV_DEFAULT"
__nv_reservedSMEM_offset_0_alias:
	.zero		0
	.zero		64


//--------------------- .nv.constant0._Z18calcCorrelationValjjPfjP6float2S1_ --------------------------
	.section	.nv.constant0._Z18calcCorrelationValjjPfjP6float2S1_,"a",@progbits
	.sectionflags	@""
	.align	4
.nv.constant0._Z18calcCorrelationValjjPfjP6float2S1_:
	.zero		936


//--------------------- .nv.constant0._Z9shiftFreqjfP6float2S0_ --------------------------
	.section	.nv.constant0._Z9shiftFreqjfP6float2S0_,"a",@progbits
	.sectionflags	@""
	.align	4
.nv.constant0._Z9shiftFreqjfP6float2S0_:
	.zero		920


//--------------------- SYMBOLS --------------------------

	.type		.nv.reservedSmem.offset0,@object
	.size		.nv.reservedSmem.offset0,0x4
